//
// Generated by NVIDIA NVVM Compiler
//
// Compiler Build ID: CL-36424714
// Cuda compilation tools, release 13.0, V13.0.88
// Based on NVVM 20.0.0
//

.version 9.0
.target sm_100
.address_size 64

	// .globl	_Z12helloFromGPUv
.extern .func  (.param .b32 func_retval0) vprintf
(
	.param .b64 vprintf_param_0,
	.param .b64 vprintf_param_1
)
;
.global .align 1 .b8 $str[34] = {72, 101, 108, 108, 111, 32, 119, 111, 114, 108, 100, 32, 102, 114, 111, 109, 32, 71, 80, 85, 33, 32, 116, 104, 114, 101, 97, 100, 58, 32, 37, 100, 10};

.visible .entry _Z12helloFromGPUv()
{
	.local .align 8 .b8 	__local_depot0[8];
	.reg .b64 	%SP;
	.reg .b64 	%SPL;
	.reg .b32 	%r<4>;
	.reg .b64 	%rd<5>;

	mov.u64 	%SPL, __local_depot0;
	cvta.local.u64 	%SP, %SPL;
	add.u64 	%rd1, %SP, 0;
	add.u64 	%rd2, %SPL, 0;
	mov.u32 	%r1, %tid.x;
	st.local.u32 	[%rd2], %r1;
	mov.u64 	%rd3, $str;
	cvta.global.u64 	%rd4, %rd3;
	{ // callseq 0, 0
	.param .b64 param0;
	st.param.b64 	[param0], %rd4;
	.param .b64 param1;
	st.param.b64 	[param1], %rd1;
	.param .b32 retval0;
	call.uni (retval0), 
	vprintf, 
	(
	param0, 
	param1
	);
	ld.param.b32 	%r2, [retval0];
	} // callseq 0
	ret;

}


// ===== COMPILED SASS (sm_100) =====

	.target	sm_100

	.elftype	@"ET_EXEC"


//--------------------- .note.nv.tkinfo           --------------------------
	.section	.note.nv.tkinfo,"",@"SHT_NOTE"
	.sectionflags	@"SHF_NOTE_NV_TKINFO"
	.tkinfo
        /*0018*/ 	.word	0x00000002
        /*0030*/ 	.string	""
        /*0030*/ 	.string	"ptxas"
        /*0030*/ 	.string	"Cuda compilation tools, release 13.0, V13.0.88"
        /*0030*/ 	.string	"Build cuda_13.0.r13.0/compiler.36424714_0"
        /*0030*/ 	.string	"-arch sm_100 -m 64 "



//--------------------- .note.nv.cuinfo           --------------------------
	.section	.note.nv.cuinfo,"",@"SHT_NOTE"
	.sectionflags	@"SHF_NOTE_NV_CUINFO"
        /*0018*/ 	.short	0x0002
        /*001a*/ 	.short	0x0064
        /*001c*/ 	.short	0x0082
	.zero		2


//--------------------- .nv.info                  --------------------------
	.section	.nv.info,"",@"SHT_CUDA_INFO"
	.align	4


	//----- nvinfo : EIATTR_REGCOUNT
	.align		4
        /*0000*/ 	.byte	0x04, 0x2f
        /*0002*/ 	.short	(.L_2 - .L_1)
	.align		4
.L_1:
        /*0004*/ 	.word	index@(_Z12helloFromGPUv)
        /*0008*/ 	.word	0x00000018


	//----- nvinfo : EIATTR_FRAME_SIZE
	.align		4
.L_2:
        /*000c*/ 	.byte	0x04, 0x11
        /*000e*/ 	.short	(.L_4 - .L_3)
	.align		4
.L_3:
        /*0010*/ 	.word	index@(_Z12helloFromGPUv)
        /*0014*/ 	.word	0x00000008


	//----- nvinfo : EIATTR_MIN_STACK_SIZE
	.align		4
.L_4:
        /*0018*/ 	.byte	0x04, 0x12
        /*001a*/ 	.short	(.L_6 - .L_5)
	.align		4
.L_5:
        /*001c*/ 	.word	index@(_Z12helloFromGPUv)
        /*0020*/ 	.word	0x00000008
.L_6:


//--------------------- .nv.compat                --------------------------
	.section	.nv.compat,"",@"SHT_CUDA_COMPAT_INFO"
	.align	4
        /*0000*/ 	.byte	0x02, 0x09, 0x00, 0x00, 0x02, 0x02, 0x01, 0x00, 0x02, 0x05, 0x05, 0x00, 0x03, 0x07, 0x01, 0x01
        /*0010*/ 	.byte	0x02, 0x03, 0x00, 0x00, 0x02, 0x06, 0x01, 0x00, 0x04, 0x0b, 0x08, 0x00, 0x09, 0x00, 0x00, 0x00
        /*0020*/ 	.byte	0x00, 0x00, 0x00, 0x00


//--------------------- .nv.info._Z12helloFromGPUv --------------------------
	.section	.nv.info._Z12helloFromGPUv,"",@"SHT_CUDA_INFO"
	.sectionflags	@""
	.align	4


	//----- nvinfo : EIATTR_CUDA_API_VERSION
	.align		4
        /*0000*/ 	.byte	0x04, 0x37
        /*0002*/ 	.short	(.L_8 - .L_7)
.L_7:
        /*0004*/ 	.word	0x00000082


	//----- nvinfo : EIATTR_SPARSE_MMA_MASK
	.align		4
.L_8:
        /*0008*/ 	.byte	0x03, 0x50
        /*000a*/ 	.short	0x0000


	//----- nvinfo : EIATTR_MAXREG_COUNT
	.align		4
        /*000c*/ 	.byte	0x03, 0x1b
        /*000e*/ 	.short	0x00ff


	//----- nvinfo : EIATTR_EXTERNS
	.align		4
        /*0010*/ 	.byte	0x04, 0x0f
        /*0012*/ 	.short	(.L_10 - .L_9)


	//   ....[0]....
	.align		4
.L_9:
        /*0014*/ 	.word	index@(vprintf)


	//----- nvinfo : EIATTR_MERCURY_ISA_VERSION
	.align		4
.L_10:
        /*0018*/ 	.byte	0x03, 0x5f
        /*001a*/ 	.short	0x0101


	//----- nvinfo : EIATTR_VRC_CTA_INIT_COUNT
	.align		4
        /*001c*/ 	.byte	0x02, 0x4a
	.zero		1
	.zero		1


	//----- nvinfo : EIATTR_SYSCALL_OFFSETS
	.align		4
        /*0020*/ 	.byte	0x04, 0x46
        /*0022*/ 	.short	(.L_12 - .L_11)


	//   ....[0]....
.L_11:
        /*0024*/ 	.word	0x000000e0


	//----- nvinfo : EIATTR_EXIT_INSTR_OFFSETS
	.align		4
.L_12:
        /*0028*/ 	.byte	0x04, 0x1c
        /*002a*/ 	.short	(.L_14 - .L_13)


	//   ....[0]....
.L_13:
        /*002c*/ 	.word	0x000000f0


	//----- nvinfo : EIATTR_SW_WAR
	.align		4
.L_14:
        /*0030*/ 	.byte	0x04, 0x36
        /*0032*/ 	.short	(.L_16 - .L_15)
.L_15:
        /*0034*/ 	.word	0x00000008
.L_16:


//--------------------- .nv.callgraph             --------------------------
	.section	.nv.callgraph,"",@"SHT_CUDA_CALLGRAPH"
	.align	4
	.sectionentsize	8
	.align		4
        /*0000*/ 	.word	0x00000000
	.align		4
        /*0004*/ 	.word	0xffffffff
	.align		4
        /*0008*/ 	.word	index@(_Z12helloFromGPUv)
	.align		4
        /*000c*/ 	.word	index@(vprintf)
	.align		4
        /*0010*/ 	.word	0x00000000
	.align		4
        /*0014*/ 	.word	0xfffffffe
	.align		4
        /*0018*/ 	.word	0x00000000
	.align		4
        /*001c*/ 	.word	0xfffffffd
	.align		4
        /*0020*/ 	.word	0x00000000
	.align		4
        /*0024*/ 	.word	0xfffffffc


//--------------------- .nv.constant4             --------------------------
	.section	.nv.constant4,"a",@progbits
	.align	8
	.align		8
.nv.constant4:
        /*0000*/ 	.dword	vprintf
	.align		8
        /*0008*/ 	.dword	$str


//--------------------- .text._Z12helloFromGPUv   --------------------------
	.section	.text._Z12helloFromGPUv,"ax",@progbits
	.align	128
        .global         _Z12helloFromGPUv
        .type           _Z12helloFromGPUv,@function
        .size           _Z12helloFromGPUv,(.L_x_2 - _Z12helloFromGPUv)
        .other          _Z12helloFromGPUv,@"STO_CUDA_ENTRY STV_DEFAULT"
_Z12helloFromGPUv:
.text._Z12helloFromGPUv:
[----:B------:R-:W0:Y:S01]  /*0000*/  LDC R1, c[0x0][0x37c] ;  /* 0x0000df00ff017b82 */ /* 0x000e220000000800 */
[----:B------:R-:W1:Y:S01]  /*0010*/  S2R R8, SR_TID.X ;  /* 0x0000000000087919 */ /* 0x000e620000002100 */
[----:B0-----:R-:W-:Y:S01]  /*0020*/  VIADD R1, R1, 0xfffffff8 ;  /* 0xfffffff801017836 */ /* 0x001fe20000000000 */
[----:B------:R-:W-:Y:S01]  /*0030*/  MOV R0, 0x0 ;  /* 0x0000000000007802 */ /* 0x000fe20000000f00 */
[----:B------:R-:W0:Y:S04]  /*0040*/  LDCU UR4, c[0x0][0x2f8] ;  /* 0x00005f00ff0477ac */ /* 0x000e280008000800 */
[----:B------:R2:W3:Y:S01]  /*0050*/  LDC.64 R2, c[0x4][R0] ;  /* 0x0100000000027b82 */ /* 0x0004e20000000a00 */
[----:B------:R-:W4:Y:S01]  /*0060*/  LDCU.64 UR6, c[0x4][0x8] ;  /* 0x01000100ff0677ac */ /* 0x000f220008000a00 */
[----:B------:R-:W5:Y:S01]  /*0070*/  LDCU UR5, c[0x0][0x2fc] ;  /* 0x00005f80ff0577ac */ /* 0x000f620008000800 */
[----:B0-----:R-:W-:Y:S01]  /*0080*/  IADD3 R6, P0, PT, R1, UR4, RZ ;  /* 0x0000000401067c10 */ /* 0x001fe2000ff1e0ff */
[----:B----4-:R-:W-:Y:S01]  /*0090*/  IMAD.U32 R4, RZ, RZ, UR6 ;  /* 0x00000006ff047e24 */ /* 0x010fe2000f8e00ff */
[----:B------:R-:W-:-:S03]  /*00a0*/  MOV R5, UR7 ;  /* 0x0000000700057c02 */ /* 0x000fc60008000f00 */
[----:B-----5:R-:W-:Y:S01]  /*00b0*/  IMAD.X R7, RZ, RZ, UR5, P0 ;  /* 0x00000005ff077e24 */ /* 0x020fe200080e06ff */
[----:B-1----:R2:W-:Y:S07]  /*00c0*/  STL [R1], R8 ;  /* 0x0000000801007387 */ /* 0x0025ee0000100800 */
[----:B------:R-:W-:-:S07]  /*00d0*/  LEPC R20, `(.L_x_0) ;  /* 0x000000001014794e */ /* 0x000fce0000000000 */
[----:B--23--:R-:W-:Y:S05]  /*00e0*/  CALL.ABS.NOINC R2 ;  /* 0x0000000002007343 */ /* 0x00cfea0003c00000 */
.L_x_0:
[----:B------:R-:W-:Y:S05]  /*00f0*/  EXIT ;  /* 0x000000000000794d */ /* 0x000fea0003800000 */
.L_x_1:
[----:B------:R-:W-:-:S00]  /*0100*/  BRA `(.L_x_1) ;  /* 0xfffffffc00fc7947 */ /* 0x000fc0000383ffff */
[----:B------:R-:W-:-:S00]  /*0110*/  NOP ;  /* 0x0000000000007918 */ /* 0x000fc00000000000 */
        /* <DEDUP_REMOVED lines=14> */
.L_x_2:


//--------------------- .nv.global.init           --------------------------
	.section	.nv.global.init,"aw",@progbits
.nv.global.init:
	.type		$str,@object
	.size		$str,(.L_0 - $str)
$str:
        /*0000*/ 	.byte	0x48, 0x65, 0x6c, 0x6c, 0x6f, 0x20, 0x77, 0x6f, 0x72, 0x6c, 0x64, 0x20, 0x66, 0x72, 0x6f, 0x6d
        /*0010*/ 	.byte	0x20, 0x47, 0x50, 0x55, 0x21, 0x20, 0x74, 0x68, 0x72, 0x65, 0x61, 0x64, 0x3a, 0x20, 0x25, 0x64
        /*0020*/ 	.byte	0x0a, 0x00
.L_0:


//--------------------- .nv.shared.reserved.0     --------------------------
	.section	.nv.shared.reserved.0,"aw",@nobits
	.weak		__nv_reservedSMEM_offset_0_alias
	.size		__nv_reservedSMEM_offset_0_alias, 0, 64
	.other		__nv_reservedSMEM_offset_0_alias,@"STO_CUDA_RESERVED_SHARED STV_DEFAULT"
__nv_reservedSMEM_offset_0_alias:
	.zero		0
	.zero		64


//--------------------- .nv.constant0._Z12helloFromGPUv --------------------------
	.section	.nv.constant0._Z12helloFromGPUv,"a",@progbits
	.sectionflags	@""
	.align	4
.nv.constant0._Z12helloFromGPUv:
	.zero		896


//--------------------- SYMBOLS --------------------------

	.type		.nv.reservedSmem.offset0,@object
	.size		.nv.reservedSmem.offset0,0x4
	.type		vprintf,@function
